//
// Generated by NVIDIA NVVM Compiler
//
// Compiler Build ID: CL-36424714
// Cuda compilation tools, release 13.0, V13.0.88
// Based on NVVM 20.0.0
//

.version 9.0
.target sm_100
.address_size 64

	// .globl	_Z6gpu_axIiEvPT_S1_S1_Pi
.extern .shared .align 16 .b8 s[];

.visible .entry _Z6gpu_axIiEvPT_S1_S1_Pi(
	.param .u64 .ptr .align 1 _Z6gpu_axIiEvPT_S1_S1_Pi_param_0,
	.param .u64 .ptr .align 1 _Z6gpu_axIiEvPT_S1_S1_Pi_param_1,
	.param .u64 .ptr .align 1 _Z6gpu_axIiEvPT_S1_S1_Pi_param_2,
	.param .u64 .ptr .align 1 _Z6gpu_axIiEvPT_S1_S1_Pi_param_3
)
{
	.reg .pred 	%p<3>;
	.reg .b32 	%r<13>;
	.reg .b32 	%f<5>;
	.reg .b64 	%rd<17>;

	ld.param.u64 	%rd4, [_Z6gpu_axIiEvPT_S1_S1_Pi_param_0];
	ld.param.u64 	%rd1, [_Z6gpu_axIiEvPT_S1_S1_Pi_param_1];
	ld.param.u64 	%rd2, [_Z6gpu_axIiEvPT_S1_S1_Pi_param_2];
	ld.param.u64 	%rd3, [_Z6gpu_axIiEvPT_S1_S1_Pi_param_3];
	cvta.to.global.u64 	%rd5, %rd4;
	mov.u32 	%r1, %tid.x;
	mov.u32 	%r2, %ctaid.x;
	mov.u32 	%r5, %ntid.x;
	mad.lo.s32 	%r3, %r2, %r5, %r1;
	mul.wide.s32 	%rd6, %r3, 4;
	add.s64 	%rd7, %rd5, %rd6;
	ld.global.u32 	%r4, [%rd7];
	setp.eq.s32 	%p1, %r4, 0;
	mov.f32 	%f4, 0f00000000;
	@%p1 bra 	$L__BB0_2;
	cvta.to.global.u64 	%rd8, %rd3;
	cvta.to.global.u64 	%rd9, %rd1;
	add.s64 	%rd11, %rd8, %rd6;
	ld.global.u32 	%r6, [%rd11];
	mul.wide.s32 	%rd12, %r6, 4;
	add.s64 	%rd13, %rd9, %rd12;
	ld.global.u32 	%r7, [%rd13];
	mul.lo.s32 	%r8, %r7, %r4;
	cvt.rn.f32.s32 	%f4, %r8;
$L__BB0_2:
	shl.b32 	%r9, %r1, 2;
	mov.u32 	%r10, s;
	add.s32 	%r11, %r10, %r9;
	st.shared.f32 	[%r11], %f4;
	bar.sync 	0;
	setp.ne.s32 	%p2, %r1, 0;
	@%p2 bra 	$L__BB0_4;
	cvta.to.global.u64 	%rd14, %rd2;
	mul.wide.u32 	%rd15, %r2, 4;
	add.s64 	%rd16, %rd14, %rd15;
	mov.b32 	%r12, 23;
	st.global.u32 	[%rd16], %r12;
$L__BB0_4:
	ret;

}
	// .globl	_Z6gpu_axIfEvPT_S1_S1_Pi
.visible .entry _Z6gpu_axIfEvPT_S1_S1_Pi(
	.param .u64 .ptr .align 1 _Z6gpu_axIfEvPT_S1_S1_Pi_param_0,
	.param .u64 .ptr .align 1 _Z6gpu_axIfEvPT_S1_S1_Pi_param_1,
	.param .u64 .ptr .align 1 _Z6gpu_axIfEvPT_S1_S1_Pi_param_2,
	.param .u64 .ptr .align 1 _Z6gpu_axIfEvPT_S1_S1_Pi_param_3
)
{
	.reg .pred 	%p<3>;
	.reg .b32 	%r<10>;
	.reg .b32 	%f<7>;
	.reg .b64 	%rd<17>;

	ld.param.u64 	%rd4, [_Z6gpu_axIfEvPT_S1_S1_Pi_param_0];
	ld.param.u64 	%rd1, [_Z6gpu_axIfEvPT_S1_S1_Pi_param_1];
	ld.param.u64 	%rd2, [_Z6gpu_axIfEvPT_S1_S1_Pi_param_2];
	ld.param.u64 	%rd3, [_Z6gpu_axIfEvPT_S1_S1_Pi_param_3];
	cvta.to.global.u64 	%rd5, %rd4;
	mov.u32 	%r1, %tid.x;
	mov.u32 	%r2, %ctaid.x;
	mov.u32 	%r4, %ntid.x;
	mad.lo.s32 	%r3, %r2, %r4, %r1;
	mul.wide.s32 	%rd6, %r3, 4;
	add.s64 	%rd7, %rd5, %rd6;
	ld.global.f32 	%f1, [%rd7];
	setp.eq.f32 	%p1, %f1, 0f00000000;
	mov.f32 	%f6, 0f00000000;
	@%p1 bra 	$L__BB1_2;
	cvta.to.global.u64 	%rd8, %rd3;
	cvta.to.global.u64 	%rd9, %rd1;
	add.s64 	%rd11, %rd8, %rd6;
	ld.global.u32 	%r5, [%rd11];
	mul.wide.s32 	%rd12, %r5, 4;
	add.s64 	%rd13, %rd9, %rd12;
	ld.global.f32 	%f5, [%rd13];
	mul.f32 	%f6, %f1, %f5;
$L__BB1_2:
	shl.b32 	%r6, %r1, 2;
	mov.u32 	%r7, s;
	add.s32 	%r8, %r7, %r6;
	st.shared.f32 	[%r8], %f6;
	bar.sync 	0;
	setp.ne.s32 	%p2, %r1, 0;
	@%p2 bra 	$L__BB1_4;
	cvta.to.global.u64 	%rd14, %rd2;
	mul.wide.u32 	%rd15, %r2, 4;
	add.s64 	%rd16, %rd14, %rd15;
	mov.b32 	%r9, 1102577664;
	st.global.u32 	[%rd16], %r9;
$L__BB1_4:
	ret;

}
	// .globl	_Z6gpu_axIdEvPT_S1_S1_Pi
.visible .entry _Z6gpu_axIdEvPT_S1_S1_Pi(
	.param .u64 .ptr .align 1 _Z6gpu_axIdEvPT_S1_S1_Pi_param_0,
	.param .u64 .ptr .align 1 _Z6gpu_axIdEvPT_S1_S1_Pi_param_1,
	.param .u64 .ptr .align 1 _Z6gpu_axIdEvPT_S1_S1_Pi_param_2,
	.param .u64 .ptr .align 1 _Z6gpu_axIdEvPT_S1_S1_Pi_param_3
)
{
	.reg .pred 	%p<3>;
	.reg .b32 	%r<9>;
	.reg .b32 	%f<5>;
	.reg .b64 	%rd<18>;
	.reg .b64 	%fd<4>;

	ld.param.u64 	%rd4, [_Z6gpu_axIdEvPT_S1_S1_Pi_param_0];
	ld.param.u64 	%rd1, [_Z6gpu_axIdEvPT_S1_S1_Pi_param_1];
	ld.param.u64 	%rd2, [_Z6gpu_axIdEvPT_S1_S1_Pi_param_2];
	ld.param.u64 	%rd3, [_Z6gpu_axIdEvPT_S1_S1_Pi_param_3];
	cvta.to.global.u64 	%rd5, %rd4;
	mov.u32 	%r1, %tid.x;
	mov.u32 	%r2, %ctaid.x;
	mov.u32 	%r4, %ntid.x;
	mad.lo.s32 	%r3, %r2, %r4, %r1;
	mul.wide.s32 	%rd6, %r3, 8;
	add.s64 	%rd7, %rd5, %rd6;
	ld.global.f64 	%fd1, [%rd7];
	setp.eq.f64 	%p1, %fd1, 0d0000000000000000;
	mov.f32 	%f4, 0f00000000;
	@%p1 bra 	$L__BB2_2;
	cvta.to.global.u64 	%rd8, %rd3;
	cvta.to.global.u64 	%rd9, %rd1;
	mul.wide.s32 	%rd10, %r3, 4;
	add.s64 	%rd11, %rd8, %rd10;
	ld.global.u32 	%r5, [%rd11];
	mul.wide.s32 	%rd12, %r5, 8;
	add.s64 	%rd13, %rd9, %rd12;
	ld.global.f64 	%fd2, [%rd13];
	mul.f64 	%fd3, %fd1, %fd2;
	cvt.rn.f32.f64 	%f4, %fd3;
$L__BB2_2:
	shl.b32 	%r6, %r1, 2;
	mov.u32 	%r7, s;
	add.s32 	%r8, %r7, %r6;
	st.shared.f32 	[%r8], %f4;
	bar.sync 	0;
	setp.ne.s32 	%p2, %r1, 0;
	@%p2 bra 	$L__BB2_4;
	cvta.to.global.u64 	%rd14, %rd2;
	mul.wide.u32 	%rd15, %r2, 8;
	add.s64 	%rd16, %rd14, %rd15;
	mov.b64 	%rd17, 4627167142146473984;
	st.global.u64 	[%rd16], %rd17;
$L__BB2_4:
	ret;

}


// ===== COMPILED SASS (sm_100) =====

	.target	sm_100

	.elftype	@"ET_EXEC"


//--------------------- .note.nv.tkinfo           --------------------------
	.section	.note.nv.tkinfo,"",@"SHT_NOTE"
	.sectionflags	@"SHF_NOTE_NV_TKINFO"
	.tkinfo
        /*0018*/ 	.word	0x00000002
        /*0030*/ 	.string	""
        /*0030*/ 	.string	"ptxas"
        /*0030*/ 	.string	"Cuda compilation tools, release 13.0, V13.0.88"
        /*0030*/ 	.string	"Build cuda_13.0.r13.0/compiler.36424714_0"
        /*0030*/ 	.string	"-arch sm_100 -m 64 "



//--------------------- .note.nv.cuinfo           --------------------------
	.section	.note.nv.cuinfo,"",@"SHT_NOTE"
	.sectionflags	@"SHF_NOTE_NV_CUINFO"
        /*0018*/ 	.short	0x0002
        /*001a*/ 	.short	0x0064
        /*001c*/ 	.short	0x0082
	.zero		2


//--------------------- .nv.info                  --------------------------
	.section	.nv.info,"",@"SHT_CUDA_INFO"
	.align	4


	//----- nvinfo : EIATTR_REGCOUNT
	.align		4
        /*0000*/ 	.byte	0x04, 0x2f
        /*0002*/ 	.short	(.L_1 - .L_0)
	.align		4
.L_0:
        /*0004*/ 	.word	index@(_Z6gpu_axIiEvPT_S1_S1_Pi)
        /*0008*/ 	.word	0x0000000c


	//----- nvinfo : EIATTR_FRAME_SIZE
	.align		4
.L_1:
        /*000c*/ 	.byte	0x04, 0x11
        /*000e*/ 	.short	(.L_3 - .L_2)
	.align		4
.L_2:
        /*0010*/ 	.word	index@(_Z6gpu_axIiEvPT_S1_S1_Pi)
        /*0014*/ 	.word	0x00000000


	//----- nvinfo : EIATTR_REGCOUNT
	.align		4
.L_3:
        /*0018*/ 	.byte	0x04, 0x2f
        /*001a*/ 	.short	(.L_5 - .L_4)
	.align		4
.L_4:
        /*001c*/ 	.word	index@(_Z6gpu_axIfEvPT_S1_S1_Pi)
        /*0020*/ 	.word	0x0000000c


	//----- nvinfo : EIATTR_FRAME_SIZE
	.align		4
.L_5:
        /*0024*/ 	.byte	0x04, 0x11
        /*0026*/ 	.short	(.L_7 - .L_6)
	.align		4
.L_6:
        /*0028*/ 	.word	index@(_Z6gpu_axIfEvPT_S1_S1_Pi)
        /*002c*/ 	.word	0x00000000


	//----- nvinfo : EIATTR_REGCOUNT
	.align		4
.L_7:
        /*0030*/ 	.byte	0x04, 0x2f
        /*0032*/ 	.short	(.L_9 - .L_8)
	.align		4
.L_8:
        /*0034*/ 	.word	index@(_Z6gpu_axIdEvPT_S1_S1_Pi)
        /*0038*/ 	.word	0x0000000e


	//----- nvinfo : EIATTR_FRAME_SIZE
	.align		4
.L_9:
        /*003c*/ 	.byte	0x04, 0x11
        /*003e*/ 	.short	(.L_11 - .L_10)
	.align		4
.L_10:
        /*0040*/ 	.word	index@(_Z6gpu_axIdEvPT_S1_S1_Pi)
        /*0044*/ 	.word	0x00000000


	//----- nvinfo : EIATTR_MIN_STACK_SIZE
	.align		4
.L_11:
        /*0048*/ 	.byte	0x04, 0x12
        /*004a*/ 	.short	(.L_13 - .L_12)
	.align		4
.L_12:
        /*004c*/ 	.word	index@(_Z6gpu_axIdEvPT_S1_S1_Pi)
        /*0050*/ 	.word	0x00000000


	//----- nvinfo : EIATTR_MIN_STACK_SIZE
	.align		4
.L_13:
        /*0054*/ 	.byte	0x04, 0x12
        /*0056*/ 	.short	(.L_15 - .L_14)
	.align		4
.L_14:
        /*0058*/ 	.word	index@(_Z6gpu_axIfEvPT_S1_S1_Pi)
        /*005c*/ 	.word	0x00000000


	//----- nvinfo : EIATTR_MIN_STACK_SIZE
	.align		4
.L_15:
        /*0060*/ 	.byte	0x04, 0x12
        /*0062*/ 	.short	(.L_17 - .L_16)
	.align		4
.L_16:
        /*0064*/ 	.word	index@(_Z6gpu_axIiEvPT_S1_S1_Pi)
        /*0068*/ 	.word	0x00000000
.L_17:


//--------------------- .nv.compat                --------------------------
	.section	.nv.compat,"",@"SHT_CUDA_COMPAT_INFO"
	.align	4
        /*0000*/ 	.byte	0x02, 0x09, 0x00, 0x00, 0x02, 0x02, 0x01, 0x00, 0x02, 0x05, 0x05, 0x00, 0x03, 0x07, 0x01, 0x01
        /*0010*/ 	.byte	0x02, 0x03, 0x00, 0x00, 0x02, 0x06, 0x01, 0x00, 0x04, 0x0b, 0x08, 0x00, 0x01, 0x00, 0x00, 0x00
        /*0020*/ 	.byte	0x00, 0x00, 0x00, 0x00


//--------------------- .nv.info._Z6gpu_axIdEvPT_S1_S1_Pi --------------------------
	.section	.nv.info._Z6gpu_axIdEvPT_S1_S1_Pi,"",@"SHT_CUDA_INFO"
	.sectionflags	@""
	.align	4


	//----- nvinfo : EIATTR_CUDA_API_VERSION
	.align		4
        /*0000*/ 	.byte	0x04, 0x37
        /*0002*/ 	.short	(.L_19 - .L_18)
.L_18:
        /*0004*/ 	.word	0x00000082


	//----- nvinfo : EIATTR_KPARAM_INFO
	.align		4
.L_19:
        /*0008*/ 	.byte	0x04, 0x17
        /*000a*/ 	.short	(.L_21 - .L_20)
.L_20:
        /*000c*/ 	.word	0x00000000
        /*0010*/ 	.short	0x0003
        /*0012*/ 	.short	0x0018
        /*0014*/ 	.byte	0x00, 0xf5, 0x21, 0x00


	//----- nvinfo : EIATTR_KPARAM_INFO
	.align		4
.L_21:
        /*0018*/ 	.byte	0x04, 0x17
        /*001a*/ 	.short	(.L_23 - .L_22)
.L_22:
        /*001c*/ 	.word	0x00000000
        /*0020*/ 	.short	0x0002
        /*0022*/ 	.short	0x0010
        /*0024*/ 	.byte	0x00, 0xf5, 0x21, 0x00


	//----- nvinfo : EIATTR_KPARAM_INFO
	.align		4
.L_23:
        /*0028*/ 	.byte	0x04, 0x17
        /*002a*/ 	.short	(.L_25 - .L_24)
.L_24:
        /*002c*/ 	.word	0x00000000
        /*0030*/ 	.short	0x0001
        /*0032*/ 	.short	0x0008
        /*0034*/ 	.byte	0x00, 0xf5, 0x21, 0x00


	//----- nvinfo : EIATTR_KPARAM_INFO
	.align		4
.L_25:
        /*0038*/ 	.byte	0x04, 0x17
        /*003a*/ 	.short	(.L_27 - .L_26)
.L_26:
        /*003c*/ 	.word	0x00000000
        /*0040*/ 	.short	0x0000
        /*0042*/ 	.short	0x0000
        /*0044*/ 	.byte	0x00, 0xf5, 0x21, 0x00


	//----- nvinfo : EIATTR_SPARSE_MMA_MASK
	.align		4
.L_27:
        /*0048*/ 	.byte	0x03, 0x50
        /*004a*/ 	.short	0x0000


	//----- nvinfo : EIATTR_MAXREG_COUNT
	.align		4
        /*004c*/ 	.byte	0x03, 0x1b
        /*004e*/ 	.short	0x00ff


	//----- nvinfo : EIATTR_NUM_BARRIERS
	.align		4
        /*0050*/ 	.byte	0x02, 0x4c
        /*0052*/ 	.byte	0x01
	.zero		1


	//----- nvinfo : EIATTR_MERCURY_ISA_VERSION
	.align		4
        /*0054*/ 	.byte	0x03, 0x5f
        /*0056*/ 	.short	0x0101


	//----- nvinfo : EIATTR_VRC_CTA_INIT_COUNT
	.align		4
        /*0058*/ 	.byte	0x02, 0x4a
	.zero		1
	.zero		1


	//----- nvinfo : EIATTR_EXIT_INSTR_OFFSETS
	.align		4
        /*005c*/ 	.byte	0x04, 0x1c
        /*005e*/ 	.short	(.L_29 - .L_28)


	//   ....[0]....
.L_28:
        /*0060*/ 	.word	0x000001a0


	//   ....[1]....
        /*0064*/ 	.word	0x00000200


	//----- nvinfo : EIATTR_CBANK_PARAM_SIZE
	.align		4
.L_29:
        /*0068*/ 	.byte	0x03, 0x19
        /*006a*/ 	.short	0x0020


	//----- nvinfo : EIATTR_PARAM_CBANK
	.align		4
        /*006c*/ 	.byte	0x04, 0x0a
        /*006e*/ 	.short	(.L_31 - .L_30)
	.align		4
.L_30:
        /*0070*/ 	.word	index@(.nv.constant0._Z6gpu_axIdEvPT_S1_S1_Pi)
        /*0074*/ 	.short	0x0380
        /*0076*/ 	.short	0x0020


	//----- nvinfo : EIATTR_SW_WAR
	.align		4
.L_31:
        /*0078*/ 	.byte	0x04, 0x36
        /*007a*/ 	.short	(.L_33 - .L_32)
.L_32:
        /*007c*/ 	.word	0x00000008
.L_33:


//--------------------- .nv.info._Z6gpu_axIfEvPT_S1_S1_Pi --------------------------
	.section	.nv.info._Z6gpu_axIfEvPT_S1_S1_Pi,"",@"SHT_CUDA_INFO"
	.sectionflags	@""
	.align	4


	//----- nvinfo : EIATTR_CUDA_API_VERSION
	.align		4
        /*0000*/ 	.byte	0x04, 0x37
        /*0002*/ 	.short	(.L_35 - .L_34)
.L_34:
        /*0004*/ 	.word	0x00000082


	//----- nvinfo : EIATTR_KPARAM_INFO
	.align		4
.L_35:
        /*0008*/ 	.byte	0x04, 0x17
        /*000a*/ 	.short	(.L_37 - .L_36)
.L_36:
        /*000c*/ 	.word	0x00000000
        /*0010*/ 	.short	0x0003
        /*0012*/ 	.short	0x0018
        /*0014*/ 	.byte	0x00, 0xf5, 0x21, 0x00


	//----- nvinfo : EIATTR_KPARAM_INFO
	.align		4
.L_37:
        /*0018*/ 	.byte	0x04, 0x17
        /*001a*/ 	.short	(.L_39 - .L_38)
.L_38:
        /*001c*/ 	.word	0x00000000
        /*0020*/ 	.short	0x0002
        /*0022*/ 	.short	0x0010
        /*0024*/ 	.byte	0x00, 0xf5, 0x21, 0x00


	//----- nvinfo : EIATTR_KPARAM_INFO
	.align		4
.L_39:
        /*0028*/ 	.byte	0x04, 0x17
        /*002a*/ 	.short	(.L_41 - .L_40)
.L_40:
        /*002c*/ 	.word	0x00000000
        /*0030*/ 	.short	0x0001
        /*0032*/ 	.short	0x0008
        /*0034*/ 	.byte	0x00, 0xf5, 0x21, 0x00


	//----- nvinfo : EIATTR_KPARAM_INFO
	.align		4
.L_41:
        /*0038*/ 	.byte	0x04, 0x17
        /*003a*/ 	.short	(.L_43 - .L_42)
.L_42:
        /*003c*/ 	.word	0x00000000
        /*0040*/ 	.short	0x0000
        /*0042*/ 	.short	0x0000
        /*0044*/ 	.byte	0x00, 0xf5, 0x21, 0x00


	//----- nvinfo : EIATTR_SPARSE_MMA_MASK
	.align		4
.L_43:
        /*0048*/ 	.byte	0x03, 0x50
        /*004a*/ 	.short	0x0000


	//----- nvinfo : EIATTR_MAXREG_COUNT
	.align		4
        /*004c*/ 	.byte	0x03, 0x1b
        /*004e*/ 	.short	0x00ff


	//----- nvinfo : EIATTR_NUM_BARRIERS
	.align		4
        /*0050*/ 	.byte	0x02, 0x4c
        /*0052*/ 	.byte	0x01
	.zero		1


	//----- nvinfo : EIATTR_MERCURY_ISA_VERSION
	.align		4
        /*0054*/ 	.byte	0x03, 0x5f
        /*0056*/ 	.short	0x0101


	//----- nvinfo : EIATTR_VRC_CTA_INIT_COUNT
	.align		4
        /*0058*/ 	.byte	0x02, 0x4a
	.zero		1
	.zero		1


	//----- nvinfo : EIATTR_EXIT_INSTR_OFFSETS
	.align		4
        /*005c*/ 	.byte	0x04, 0x1c
        /*005e*/ 	.short	(.L_45 - .L_44)


	//   ....[0]....
.L_44:
        /*0060*/ 	.word	0x00000190


	//   ....[1]....
        /*0064*/ 	.word	0x000001e0


	//----- nvinfo : EIATTR_CBANK_PARAM_SIZE
	.align		4
.L_45:
        /*0068*/ 	.byte	0x03, 0x19
        /*006a*/ 	.short	0x0020


	//----- nvinfo : EIATTR_PARAM_CBANK
	.align		4
        /*006c*/ 	.byte	0x04, 0x0a
        /*006e*/ 	.short	(.L_47 - .L_46)
	.align		4
.L_46:
        /*0070*/ 	.word	index@(.nv.constant0._Z6gpu_axIfEvPT_S1_S1_Pi)
        /*0074*/ 	.short	0x0380
        /*0076*/ 	.short	0x0020


	//----- nvinfo : EIATTR_SW_WAR
	.align		4
.L_47:
        /*0078*/ 	.byte	0x04, 0x36
        /*007a*/ 	.short	(.L_49 - .L_48)
.L_48:
        /*007c*/ 	.word	0x00000008
.L_49:


//--------------------- .nv.info._Z6gpu_axIiEvPT_S1_S1_Pi --------------------------
	.section	.nv.info._Z6gpu_axIiEvPT_S1_S1_Pi,"",@"SHT_CUDA_INFO"
	.sectionflags	@""
	.align	4


	//----- nvinfo : EIATTR_CUDA_API_VERSION
	.align		4
        /*0000*/ 	.byte	0x04, 0x37
        /*0002*/ 	.short	(.L_51 - .L_50)
.L_50:
        /*0004*/ 	.word	0x00000082


	//----- nvinfo : EIATTR_KPARAM_INFO
	.align		4
.L_51:
        /*0008*/ 	.byte	0x04, 0x17
        /*000a*/ 	.short	(.L_53 - .L_52)
.L_52:
        /*000c*/ 	.word	0x00000000
        /*0010*/ 	.short	0x0003
        /*0012*/ 	.short	0x0018
        /*0014*/ 	.byte	0x00, 0xf5, 0x21, 0x00


	//----- nvinfo : EIATTR_KPARAM_INFO
	.align		4
.L_53:
        /*0018*/ 	.byte	0x04, 0x17
        /*001a*/ 	.short	(.L_55 - .L_54)
.L_54:
        /*001c*/ 	.word	0x00000000
        /*0020*/ 	.short	0x0002
        /*0022*/ 	.short	0x0010
        /*0024*/ 	.byte	0x00, 0xf5, 0x21, 0x00


	//----- nvinfo : EIATTR_KPARAM_INFO
	.align		4
.L_55:
        /*0028*/ 	.byte	0x04, 0x17
        /*002a*/ 	.short	(.L_57 - .L_56)
.L_56:
        /*002c*/ 	.word	0x00000000
        /*0030*/ 	.short	0x0001
        /*0032*/ 	.short	0x0008
        /*0034*/ 	.byte	0x00, 0xf5, 0x21, 0x00


	//----- nvinfo : EIATTR_KPARAM_INFO
	.align		4
.L_57:
        /*0038*/ 	.byte	0x04, 0x17
        /*003a*/ 	.short	(.L_59 - .L_58)
.L_58:
        /*003c*/ 	.word	0x00000000
        /*0040*/ 	.short	0x0000
        /*0042*/ 	.short	0x0000
        /*0044*/ 	.byte	0x00, 0xf5, 0x21, 0x00


	//----- nvinfo : EIATTR_SPARSE_MMA_MASK
	.align		4
.L_59:
        /*0048*/ 	.byte	0x03, 0x50
        /*004a*/ 	.short	0x0000


	//----- nvinfo : EIATTR_MAXREG_COUNT
	.align		4
        /*004c*/ 	.byte	0x03, 0x1b
        /*004e*/ 	.short	0x00ff


	//----- nvinfo : EIATTR_NUM_BARRIERS
	.align		4
        /*0050*/ 	.byte	0x02, 0x4c
        /*0052*/ 	.byte	0x01
	.zero		1


	//----- nvinfo : EIATTR_MERCURY_ISA_VERSION
	.align		4
        /*0054*/ 	.byte	0x03, 0x5f
        /*0056*/ 	.short	0x0101


	//----- nvinfo : EIATTR_VRC_CTA_INIT_COUNT
	.align		4
        /*0058*/ 	.byte	0x02, 0x4a
	.zero		1
	.zero		1


	//----- nvinfo : EIATTR_EXIT_INSTR_OFFSETS
	.align		4
        /*005c*/ 	.byte	0x04, 0x1c
        /*005e*/ 	.short	(.L_61 - .L_60)


	//   ....[0]....
.L_60:
        /*0060*/ 	.word	0x000001a0


	//   ....[1]....
        /*0064*/ 	.word	0x000001f0


	//----- nvinfo : EIATTR_CBANK_PARAM_SIZE
	.align		4
.L_61:
        /*0068*/ 	.byte	0x03, 0x19
        /*006a*/ 	.short	0x0020


	//----- nvinfo : EIATTR_PARAM_CBANK
	.align		4
        /*006c*/ 	.byte	0x04, 0x0a
        /*006e*/ 	.short	(.L_63 - .L_62)
	.align		4
.L_62:
        /*0070*/ 	.word	index@(.nv.constant0._Z6gpu_axIiEvPT_S1_S1_Pi)
        /*0074*/ 	.short	0x0380
        /*0076*/ 	.short	0x0020


	//----- nvinfo : EIATTR_SW_WAR
	.align		4
.L_63:
        /*0078*/ 	.byte	0x04, 0x36
        /*007a*/ 	.short	(.L_65 - .L_64)
.L_64:
        /*007c*/ 	.word	0x00000008
.L_65:


//--------------------- .nv.callgraph             --------------------------
	.section	.nv.callgraph,"",@"SHT_CUDA_CALLGRAPH"
	.align	4
	.sectionentsize	8
	.align		4
        /*0000*/ 	.word	0x00000000
	.align		4
        /*0004*/ 	.word	0xffffffff
	.align		4
        /*0008*/ 	.word	0x00000000
	.align		4
        /*000c*/ 	.word	0xfffffffe
	.align		4
        /*0010*/ 	.word	0x00000000
	.align		4
        /*0014*/ 	.word	0xfffffffd
	.align		4
        /*0018*/ 	.word	0x00000000
	.align		4
        /*001c*/ 	.word	0xfffffffc


//--------------------- .text._Z6gpu_axIdEvPT_S1_S1_Pi --------------------------
	.section	.text._Z6gpu_axIdEvPT_S1_S1_Pi,"ax",@progbits
	.align	128
        .global         _Z6gpu_axIdEvPT_S1_S1_Pi
        .type           _Z6gpu_axIdEvPT_S1_S1_Pi,@function
        .size           _Z6gpu_axIdEvPT_S1_S1_Pi,(.L_x_3 - _Z6gpu_axIdEvPT_S1_S1_Pi)
        .other          _Z6gpu_axIdEvPT_S1_S1_Pi,@"STO_CUDA_ENTRY STV_DEFAULT"
_Z6gpu_axIdEvPT_S1_S1_Pi:
.text._Z6gpu_axIdEvPT_S1_S1_Pi:
[----:B------:R-:W-:Y:S01]  /*0000*/  LDC R1, c[0x0][0x37c] ;  /* 0x0000df00ff017b82 */ /* 0x000fe20000000800 */
[----:B------:R-:W0:Y:S07]  /*0010*/  S2R R10, SR_TID.X ;  /* 0x00000000000a7919 */ /* 0x000e2e0000002100 */
[----:B------:R-:W1:Y:S01]  /*0020*/  LDC.64 R2, c[0x0][0x380] ;  /* 0x0000e000ff027b82 */ /* 0x000e620000000a00 */
[----:B------:R-:W0:Y:S01]  /*0030*/  LDCU UR4, c[0x0][0x360] ;  /* 0x00006c00ff0477ac */ /* 0x000e220008000800 */
[----:B------:R-:W0:Y:S01]  /*0040*/  S2R R11, SR_CTAID.X ;  /* 0x00000000000b7919 */ /* 0x000e220000002500 */
[----:B------:R-:W2:Y:S01]  /*0050*/  LDCU.64 UR6, c[0x0][0x358] ;  /* 0x00006b00ff0677ac */ /* 0x000ea20008000a00 */
[----:B0-----:R-:W-:-:S04]  /*0060*/  IMAD R7, R11, UR4, R10 ;  /* 0x000000040b077c24 */ /* 0x001fc8000f8e020a */
[----:B-1----:R-:W-:-:S06]  /*0070*/  IMAD.WIDE R2, R7, 0x8, R2 ;  /* 0x0000000807027825 */ /* 0x002fcc00078e0202 */
[----:B--2---:R-:W2:Y:S02]  /*0080*/  LDG.E.64 R2, desc[UR6][R2.64] ;  /* 0x0000000602027981 */ /* 0x004ea4000c1e1b00 */
[----:B--2---:R-:W-:-:S14]  /*0090*/  DSETP.NEU.AND P0, PT, R2, RZ, PT ;  /* 0x000000ff0200722a */ /* 0x004fdc0003f0d000 */
[----:B------:R-:W0:Y:S02]  /*00a0*/  @P0 LDC.64 R4, c[0x0][0x398] ;  /* 0x0000e600ff040b82 */ /* 0x000e240000000a00 */
[----:B0-----:R-:W-:-:S06]  /*00b0*/  @P0 IMAD.WIDE R4, R7, 0x4, R4 ;  /* 0x0000000407040825 */ /* 0x001fcc00078e0204 */
[----:B------:R-:W0:Y:S01]  /*00c0*/  @P0 LDC.64 R6, c[0x0][0x388] ;  /* 0x0000e200ff060b82 */ /* 0x000e220000000a00 */
[----:B------:R-:W0:Y:S07]  /*00d0*/  @P0 LDG.E R5, desc[UR6][R4.64] ;  /* 0x0000000604050981 */ /* 0x000e2e000c1e1900 */
[----:B------:R-:W1:Y:S01]  /*00e0*/  S2UR UR5, SR_CgaCtaId ;  /* 0x00000000000579c3 */ /* 0x000e620000008800 */
[----:B0-----:R-:W-:-:S06]  /*00f0*/  @P0 IMAD.WIDE R6, R5, 0x8, R6 ;  /* 0x0000000805060825 */ /* 0x001fcc00078e0206 */
[----:B------:R-:W2:Y:S01]  /*0100*/  @P0 LDG.E.64 R6, desc[UR6][R6.64] ;  /* 0x0000000606060981 */ /* 0x000ea2000c1e1b00 */
[----:B------:R-:W-:Y:S01]  /*0110*/  MOV R0, RZ ;  /* 0x000000ff00007202 */ /* 0x000fe20000000f00 */
[----:B------:R-:W-:Y:S02]  /*0120*/  UMOV UR4, 0x400 ;  /* 0x0000040000047882 */ /* 0x000fe40000000000 */
[----:B-1----:R-:W-:Y:S01]  /*0130*/  ULEA UR4, UR5, UR4, 0x18 ;  /* 0x0000000405047291 */ /* 0x002fe2000f8ec0ff */
[----:B--2---:R-:W-:-:S05]  /*0140*/  @P0 DMUL R8, R2, R6 ;  /* 0x0000000602080228 */ /* 0x004fca0000000000 */
[C---:B------:R-:W-:Y:S01]  /*0150*/  LEA R3, R10.reuse, UR4, 0x2 ;  /* 0x000000040a037c11 */ /* 0x040fe2000f8e10ff */
[----:B------:R-:W0:Y:S01]  /*0160*/  @P0 F2F.F32.F64 R0, R8 ;  /* 0x0000000800000310 */ /* 0x000e220000301000 */
[----:B------:R-:W-:-:S03]  /*0170*/  ISETP.NE.AND P0, PT, R10, RZ, PT ;  /* 0x000000ff0a00720c */ /* 0x000fc60003f05270 */
[----:B0-----:R0:W-:Y:S01]  /*0180*/  STS [R3], R0 ;  /* 0x0000000003007388 */ /* 0x0011e20000000800 */
[----:B------:R-:W-:Y:S09]  /*0190*/  BAR.SYNC.DEFER_BLOCKING 0x0 ;  /* 0x0000000000007b1d */ /* 0x000ff20000010000 */
[----:B------:R-:W-:Y:S05]  /*01a0*/  @P0 EXIT ;  /* 0x000000000000094d */ /* 0x000fea0003800000 */
[----:B0-----:R-:W0:Y:S01]  /*01b0*/  LDC.64 R2, c[0x0][0x390] ;  /* 0x0000e400ff027b82 */ /* 0x001e220000000a00 */
[----:B------:R-:W-:Y:S02]  /*01c0*/  MOV R4, 0x0 ;  /* 0x0000000000047802 */ /* 0x000fe40000000f00 */
[----:B------:R-:W-:Y:S01]  /*01d0*/  MOV R5, 0x40370000 ;  /* 0x4037000000057802 */ /* 0x000fe20000000f00 */
[----:B0-----:R-:W-:-:S05]  /*01e0*/  IMAD.WIDE.U32 R2, R11, 0x8, R2 ;  /* 0x000000080b027825 */ /* 0x001fca00078e0002 */
[----:B------:R-:W-:Y:S01]  /*01f0*/  STG.E.64 desc[UR6][R2.64], R4 ;  /* 0x0000000402007986 */ /* 0x000fe2000c101b06 */
[----:B------:R-:W-:Y:S05]  /*0200*/  EXIT ;  /* 0x000000000000794d */ /* 0x000fea0003800000 */
.L_x_0:
[----:B------:R-:W-:-:S00]  /*0210*/  BRA `(.L_x_0) ;  /* 0xfffffffc00fc7947 */ /* 0x000fc0000383ffff */
[----:B------:R-:W-:-:S00]  /*0220*/  NOP ;  /* 0x0000000000007918 */ /* 0x000fc00000000000 */
        /* <DEDUP_REMOVED lines=13> */
.L_x_3:


//--------------------- .text._Z6gpu_axIfEvPT_S1_S1_Pi --------------------------
	.section	.text._Z6gpu_axIfEvPT_S1_S1_Pi,"ax",@progbits
	.align	128
        .global         _Z6gpu_axIfEvPT_S1_S1_Pi
        .type           _Z6gpu_axIfEvPT_S1_S1_Pi,@function
        .size           _Z6gpu_axIfEvPT_S1_S1_Pi,(.L_x_4 - _Z6gpu_axIfEvPT_S1_S1_Pi)
        .other          _Z6gpu_axIfEvPT_S1_S1_Pi,@"STO_CUDA_ENTRY STV_DEFAULT"
_Z6gpu_axIfEvPT_S1_S1_Pi:
.text._Z6gpu_axIfEvPT_S1_S1_Pi:
        /* <DEDUP_REMOVED lines=8> */
[----:B--2---:R-:W2:Y:S02]  /*0080*/  LDG.E R2, desc[UR6][R2.64] ;  /* 0x0000000602027981 */ /* 0x004ea4000c1e1900 */
[----:B--2---:R-:W-:-:S13]  /*0090*/  FSETP.NEU.AND P0, PT, R2, RZ, PT ;  /* 0x000000ff0200720b */ /* 0x004fda0003f0d000 */
[----:B------:R-:W0:Y:S02]  /*00a0*/  @P0 LDC.64 R4, c[0x0][0x398] ;  /* 0x0000e600ff040b82 */ /* 0x000e240000000a00 */
[----:B0-----:R-:W-:-:S06]  /*00b0*/  @P0 IMAD.WIDE R4, R7, 0x4, R4 ;  /* 0x0000000407040825 */ /* 0x001fcc00078e0204 */
[----:B------:R-:W0:Y:S01]  /*00c0*/  @P0 LDC.64 R6, c[0x0][0x388] ;  /* 0x0000e200ff060b82 */ /* 0x000e220000000a00 */
[----:B------:R-:W0:Y:S07]  /*00d0*/  @P0 LDG.E R5, desc[UR6][R4.64] ;  /* 0x0000000604050981 */ /* 0x000e2e000c1e1900 */
[----:B------:R-:W1:Y:S01]  /*00e0*/  S2UR UR5, SR_CgaCtaId ;  /* 0x00000000000579c3 */ /* 0x000e620000008800 */
[----:B0-----:R-:W-:-:S06]  /*00f0*/  @P0 IMAD.WIDE R6, R5, 0x4, R6 ;  /* 0x0000000405060825 */ /* 0x001fcc00078e0206 */
[----:B------:R-:W2:Y:S01]  /*0100*/  @P0 LDG.E R7, desc[UR6][R6.64] ;  /* 0x0000000606070981 */ /* 0x000ea2000c1e1900 */
[----:B------:R-:W-:Y:S01]  /*0110*/  UMOV UR4, 0x400 ;  /* 0x0000040000047882 */ /* 0x000fe20000000000 */
[----:B------:R-:W-:Y:S01]  /*0120*/  HFMA2 R0, -RZ, RZ, 0, 0 ;  /* 0x00000000ff007431 */ /* 0x000fe200000001ff */
[----:B-1----:R-:W-:Y:S01]  /*0130*/  ULEA UR4, UR5, UR4, 0x18 ;  /* 0x0000000405047291 */ /* 0x002fe2000f8ec0ff */
[----:B------:R-:W-:-:S05]  /*0140*/  ISETP.NE.AND P1, PT, R8, RZ, PT ;  /* 0x000000ff0800720c */ /* 0x000fca0003f25270 */
[----:B------:R-:W-:Y:S01]  /*0150*/  LEA R3, R8, UR4, 0x2 ;  /* 0x0000000408037c11 */ /* 0x000fe2000f8e10ff */
[----:B--2---:R-:W-:-:S05]  /*0160*/  @P0 FMUL R0, R2, R7 ;  /* 0x0000000702000220 */ /* 0x004fca0000400000 */
[----:B------:R0:W-:Y:S01]  /*0170*/  STS [R3], R0 ;  /* 0x0000000003007388 */ /* 0x0001e20000000800 */
[----:B------:R-:W-:Y:S06]  /*0180*/  BAR.SYNC.DEFER_BLOCKING 0x0 ;  /* 0x0000000000007b1d */ /* 0x000fec0000010000 */
[----:B------:R-:W-:Y:S05]  /*0190*/  @P1 EXIT ;  /* 0x000000000000194d */ /* 0x000fea0003800000 */
[----:B0-----:R-:W0:Y:S01]  /*01a0*/  LDC.64 R2, c[0x0][0x390] ;  /* 0x0000e400ff027b82 */ /* 0x001e220000000a00 */
[----:B------:R-:W-:Y:S01]  /*01b0*/  MOV R5, 0x41b80000 ;  /* 0x41b8000000057802 */ /* 0x000fe20000000f00 */
[----:B0-----:R-:W-:-:S05]  /*01c0*/  IMAD.WIDE.U32 R2, R9, 0x4, R2 ;  /* 0x0000000409027825 */ /* 0x001fca00078e0002 */
[----:B------:R-:W-:Y:S01]  /*01d0*/  STG.E desc[UR6][R2.64], R5 ;  /* 0x0000000502007986 */ /* 0x000fe2000c101906 */
[----:B------:R-:W-:Y:S05]  /*01e0*/  EXIT ;  /* 0x000000000000794d */ /* 0x000fea0003800000 */
.L_x_1:
        /* <DEDUP_REMOVED lines=9> */
.L_x_4:


//--------------------- .text._Z6gpu_axIiEvPT_S1_S1_Pi --------------------------
	.section	.text._Z6gpu_axIiEvPT_S1_S1_Pi,"ax",@progbits
	.align	128
        .global         _Z6gpu_axIiEvPT_S1_S1_Pi
        .type           _Z6gpu_axIiEvPT_S1_S1_Pi,@function
        .size           _Z6gpu_axIiEvPT_S1_S1_Pi,(.L_x_5 - _Z6gpu_axIiEvPT_S1_S1_Pi)
        .other          _Z6gpu_axIiEvPT_S1_S1_Pi,@"STO_CUDA_ENTRY STV_DEFAULT"
_Z6gpu_axIiEvPT_S1_S1_Pi:
.text._Z6gpu_axIiEvPT_S1_S1_Pi:
        /* <DEDUP_REMOVED lines=9> */
[----:B--2---:R-:W-:-:S13]  /*0090*/  ISETP.NE.AND P0, PT, R2, RZ, PT ;  /* 0x000000ff0200720c */ /* 0x004fda0003f05270 */
        /* <DEDUP_REMOVED lines=12> */
[----:B--2---:R-:W-:-:S05]  /*0160*/  @P0 IMAD R2, R2, R7, RZ ;  /* 0x0000000702020224 */ /* 0x004fca00078e02ff */
[----:B------:R-:W-:-:S05]  /*0170*/  @P0 I2FP.F32.S32 R0, R2 ;  /* 0x0000000200000245 */ /* 0x000fca0000201400 */
        /* <DEDUP_REMOVED lines=8> */
.L_x_2:
        /* <DEDUP_REMOVED lines=16> */
.L_x_5:


//--------------------- .nv.shared._Z6gpu_axIdEvPT_S1_S1_Pi --------------------------
	.section	.nv.shared._Z6gpu_axIdEvPT_S1_S1_Pi,"aw",@nobits
	.sectionflags	@""
	.align	16
	.zero		1024


//--------------------- .nv.shared.reserved.0     --------------------------
	.section	.nv.shared.reserved.0,"aw",@nobits
	.weak		__nv_reservedSMEM_offset_0_alias
	.size		__nv_reservedSMEM_offset_0_alias, 0, 64
	.other		__nv_reservedSMEM_offset_0_alias,@"STO_CUDA_RESERVED_SHARED STV_DEFAULT"
__nv_reservedSMEM_offset_0_alias:
	.zero		0
	.zero		64


//--------------------- .nv.shared._Z6gpu_axIfEvPT_S1_S1_Pi --------------------------
	.section	.nv.shared._Z6gpu_axIfEvPT_S1_S1_Pi,"aw",@nobits
	.sectionflags	@""
	.align	16
	.zero		1024


//--------------------- .nv.shared._Z6gpu_axIiEvPT_S1_S1_Pi --------------------------
	.section	.nv.shared._Z6gpu_axIiEvPT_S1_S1_Pi,"aw",@nobits
	.sectionflags	@""
	.align	16
	.zero		1024


//--------------------- .nv.constant0._Z6gpu_axIdEvPT_S1_S1_Pi --------------------------
	.section	.nv.constant0._Z6gpu_axIdEvPT_S1_S1_Pi,"a",@progbits
	.sectionflags	@""
	.align	4
.nv.constant0._Z6gpu_axIdEvPT_S1_S1_Pi:
	.zero		928


//--------------------- .nv.constant0._Z6gpu_axIfEvPT_S1_S1_Pi --------------------------
	.section	.nv.constant0._Z6gpu_axIfEvPT_S1_S1_Pi,"a",@progbits
	.sectionflags	@""
	.align	4
.nv.constant0._Z6gpu_axIfEvPT_S1_S1_Pi:
	.zero		928


//--------------------- .nv.constant0._Z6gpu_axIiEvPT_S1_S1_Pi --------------------------
	.section	.nv.constant0._Z6gpu_axIiEvPT_S1_S1_Pi,"a",@progbits
	.sectionflags	@""
	.align	4
.nv.constant0._Z6gpu_axIiEvPT_S1_S1_Pi:
	.zero		928


//--------------------- SYMBOLS --------------------------

	.type		.nv.reservedSmem.offset0,@object
	.size		.nv.reservedSmem.offset0,0x4
	.type		.nv.reservedSmem.cap,@object
	.size		.nv.reservedSmem.cap,0x4
